	.headerflags	@"EF_CUDA_TEXMODE_UNIFIED EF_CUDA_64BIT_ADDRESS EF_CUDA_ACCELERATORS EF_CUDA_SM90 EF_CUDA_VIRTUAL_SM(EF_CUDA_SM90)"
	.elftype	@"ET_EXEC"


//--------------------- .nv.info                  --------------------------
	.section	.nv.info,"",@"SHT_CUDA_INFO"
	.align	4


	//----- nvinfo : EIATTR_REGCOUNT
	.align		4
        /*0000*/ 	.byte	0x04, 0x2f
        /*0002*/ 	.short	(.L_1 - .L_0)
	.align		4
.L_0:
        /*0004*/ 	.word	index@(triton_poi_fused_mul_42)
        /*0008*/ 	.word	0x0000000e


	//----- nvinfo : EIATTR_MIN_STACK_SIZE
	.align		4
.L_1:
        /*000c*/ 	.byte	0x04, 0x12
        /*000e*/ 	.short	(.L_3 - .L_2)
	.align		4
.L_2:
        /*0010*/ 	.word	index@(triton_poi_fused_mul_42)
        /*0014*/ 	.word	0x00000000


	//----- nvinfo : EIATTR_FRAME_SIZE
	.align		4
.L_3:
        /*0018*/ 	.byte	0x04, 0x11
        /*001a*/ 	.short	(.L_5 - .L_4)
	.align		4
.L_4:
        /*001c*/ 	.word	index@(triton_poi_fused_mul_42)
        /*0020*/ 	.word	0x00000000


	//----- nvinfo : EIATTR_MIN_STACK_SIZE
	.align		4
.L_5:
        /*0024*/ 	.byte	0x04, 0x12
        /*0026*/ 	.short	(.L_7 - .L_6)
	.align		4
.L_6:
        /*0028*/ 	.word	index@(triton_poi_fused_mul_42)
        /*002c*/ 	.word	0x00000000
.L_7:


//--------------------- .nv.info.triton_poi_fused_mul_42 --------------------------
	.section	.nv.info.triton_poi_fused_mul_42,"",@"SHT_CUDA_INFO"
	.sectionflags	@""
	.align	4


	//----- nvinfo : EIATTR_CUDA_API_VERSION
	.align		4
        /*0000*/ 	.byte	0x04, 0x37
        /*0002*/ 	.short	(.L_9 - .L_8)
.L_8:
        /*0004*/ 	.word	0x0000007c


	//----- nvinfo : EIATTR_KPARAM_INFO
	.align		4
.L_9:
        /*0008*/ 	.byte	0x04, 0x17
        /*000a*/ 	.short	(.L_11 - .L_10)
.L_10:
        /*000c*/ 	.word	0x00000000
        /*0010*/ 	.short	0x0003
        /*0012*/ 	.short	0x0018
        /*0014*/ 	.byte	0x00, 0xf0, 0x11, 0x00


	//----- nvinfo : EIATTR_KPARAM_INFO
	.align		4
.L_11:
        /*0018*/ 	.byte	0x04, 0x17
        /*001a*/ 	.short	(.L_13 - .L_12)
.L_12:
        /*001c*/ 	.word	0x00000000
        /*0020*/ 	.short	0x0002
        /*0022*/ 	.short	0x0010
        /*0024*/ 	.byte	0x00, 0xf4, 0x21, 0x00


	//----- nvinfo : EIATTR_KPARAM_INFO
	.align		4
.L_13:
        /*0028*/ 	.byte	0x04, 0x17
        /*002a*/ 	.short	(.L_15 - .L_14)
.L_14:
        /*002c*/ 	.word	0x00000000
        /*0030*/ 	.short	0x0001
        /*0032*/ 	.short	0x0008
        /*0034*/ 	.byte	0x00, 0xf4, 0x21, 0x00


	//----- nvinfo : EIATTR_KPARAM_INFO
	.align		4
.L_15:
        /*0038*/ 	.byte	0x04, 0x17
        /*003a*/ 	.short	(.L_17 - .L_16)
.L_16:
        /*003c*/ 	.word	0x00000000
        /*0040*/ 	.short	0x0000
        /*0042*/ 	.short	0x0000
        /*0044*/ 	.byte	0x00, 0xf4, 0x21, 0x00


	//----- nvinfo : EIATTR_SPARSE_MMA_MASK
	.align		4
.L_17:
        /*0048*/ 	.byte	0x03, 0x50
        /*004a*/ 	.short	0x0000


	//----- nvinfo : EIATTR_MAXREG_COUNT
	.align		4
        /*004c*/ 	.byte	0x03, 0x1b
        /*004e*/ 	.short	0x00ff


	//----- nvinfo : EIATTR_EXIT_INSTR_OFFSETS
	.align		4
        /*0050*/ 	.byte	0x04, 0x1c
        /*0052*/ 	.short	(.L_19 - .L_18)


	//   ....[0]....
.L_18:
        /*0054*/ 	.word	0x00000120


	//   ....[1]....
        /*0058*/ 	.word	0x00000140


	//----- nvinfo : EIATTR_REQNTID
	.align		4
.L_19:
        /*005c*/ 	.byte	0x04, 0x10
        /*005e*/ 	.short	(.L_21 - .L_20)
.L_20:
        /*0060*/ 	.word	0x00000020
        /*0064*/ 	.word	0x00000001
        /*0068*/ 	.word	0x00000001


	//----- nvinfo : EIATTR_CBANK_PARAM_SIZE
	.align		4
.L_21:
        /*006c*/ 	.byte	0x03, 0x19
        /*006e*/ 	.short	0x001c


	//----- nvinfo : EIATTR_PARAM_CBANK
	.align		4
        /*0070*/ 	.byte	0x04, 0x0a
        /*0072*/ 	.short	(.L_23 - .L_22)
	.align		4
.L_22:
        /*0074*/ 	.word	index@(.nv.constant0.triton_poi_fused_mul_42)
        /*0078*/ 	.short	0x0210
        /*007a*/ 	.short	0x001c


	//----- nvinfo : EIATTR_SW_WAR
	.align		4
.L_23:
        /*007c*/ 	.byte	0x04, 0x36
        /*007e*/ 	.short	(.L_25 - .L_24)
.L_24:
        /*0080*/ 	.word	0x00000008
.L_25:


//--------------------- .nv.callgraph             --------------------------
	.section	.nv.callgraph,"",@"SHT_CUDA_CALLGRAPH"
	.align	4
	.sectionentsize	8
	.align		4
        /*0000*/ 	.word	0x00000000
	.align		4
        /*0004*/ 	.word	0xffffffff
	.align		4
        /*0008*/ 	.word	0x00000000
	.align		4
        /*000c*/ 	.word	0xfffffffe
	.align		4
        /*0010*/ 	.word	0x00000000
	.align		4
        /*0014*/ 	.word	0xfffffffd
	.align		4
        /*0018*/ 	.word	0x00000000
	.align		4
        /*001c*/ 	.word	0xfffffffc


//--------------------- .text.triton_poi_fused_mul_42 --------------------------
	.section	.text.triton_poi_fused_mul_42,"ax",@progbits
	.align	128
        .global         triton_poi_fused_mul_42
        .type           triton_poi_fused_mul_42,@function
        .size           triton_poi_fused_mul_42,(.L_x_1 - triton_poi_fused_mul_42)
        .other          triton_poi_fused_mul_42,@"STO_CUDA_ENTRY STV_DEFAULT"
triton_poi_fused_mul_42:
.text.triton_poi_fused_mul_42:
[----:B------:R-:W0:Y:S02]  /*0000*/  LDC R1, c[0x0][0x28] ;  /* 0x00000a00ff017b82 */ /* 0x000e240000000800 */
[----:B------:R-:W1:Y:S01]  /*0010*/  S2R R0, SR_TID.X ;  /* 0x0000000000007919 */ /* 0x000e620000002100 */
[----:B------:R-:W2:Y:S01]  /*0020*/  LDC.64 R2, c[0x0][0x210] ;  /* 0x00008400ff027b82 */ /* 0x000ea20000000a00 */
[----:B------:R-:W-:Y:S01]  /*0030*/  CS2R R10, SRZ ;  /* 0x00000000000a7805 */ /* 0x000fe2000001ff00 */
[----:B------:R-:W-:Y:S01]  /*0040*/  ULDC.64 UR4, c[0x0][0x208] ;  /* 0x0000820000047ab9 */ /* 0x000fe20000000a00 */
[----:B------:R-:W3:Y:S05]  /*0050*/  S2R R9, SR_CTAID.X ;  /* 0x0000000000097919 */ /* 0x000eea0000002500 */
[----:B------:R-:W4:Y:S08]  /*0060*/  LDC.64 R4, c[0x0][0x218] ;  /* 0x00008600ff047b82 */ /* 0x000f300000000a00 */
[----:B------:R-:W5:Y:S01]  /*0070*/  LDC.64 R6, c[0x0][0x220] ;  /* 0x00008800ff067b82 */ /* 0x000f620000000a00 */
[----:B-1----:R-:W-:Y:S01]  /*0080*/  SHF.L.U32 R0, R0, 0x1, RZ ;  /* 0x0000000100007819 */ /* 0x002fe200000006ff */
[----:B----4-:R-:W4:Y:S03]  /*0090*/  LDG.E R4, desc[UR4][R4.64] ;  /* 0x0000000404047981 */ /* 0x010f26000c1e1900 */
[----:B------:R-:W-:-:S04]  /*00a0*/  LOP3.LUT R0, R0, 0x3e, RZ, 0xc0, !PT ;  /* 0x0000003e00007812 */ /* 0x000fc800078ec0ff */
[----:B---3--:R-:W-:-:S04]  /*00b0*/  LEA R9, R9, R0, 0x6 ;  /* 0x0000000009097211 */ /* 0x008fc800078e30ff */
[C---:B------:R-:W-:Y:S01]  /*00c0*/  ISETP.GE.AND P0, PT, R9.reuse, 0x38, PT ;  /* 0x000000380900780c */ /* 0x040fe20003f06270 */
[----:B--2---:R-:W-:-:S12]  /*00d0*/  IMAD.WIDE R2, R9, 0x4, R2 ;  /* 0x0000000409027825 */ /* 0x004fd800078e0202 */
[----:B------:R-:W4:Y:S01]  /*00e0*/  @!P0 LDG.E.64 R10, desc[UR4][R2.64] ;  /* 0x00000004020a8981 */ /* 0x000f22000c1e1b00 */
[----:B-----5:R-:W-:-:S04]  /*00f0*/  IMAD.WIDE R6, R9, 0x4, R6 ;  /* 0x0000000409067825 */ /* 0x020fc800078e0206 */
[C---:B----4-:R-:W-:Y:S01]  /*0100*/  FMUL R10, R4.reuse, R10 ;  /* 0x0000000a040a7220 */ /* 0x050fe20000400000 */
[----:B------:R-:W-:Y:S01]  /*0110*/  FMUL R11, R4, R11 ;  /* 0x0000000b040b7220 */ /* 0x000fe20000400000 */
[----:B------:R-:W-:Y:S06]  /*0120*/  @P0 EXIT ;  /* 0x000000000000094d */ /* 0x000fec0003800000 */
[----:B------:R-:W-:Y:S01]  /*0130*/  STG.E.64 desc[UR4][R6.64], R10 ;  /* 0x0000000a06007986 */ /* 0x000fe2000c101b04 */
[----:B------:R-:W-:Y:S05]  /*0140*/  EXIT ;  /* 0x000000000000794d */ /* 0x000fea0003800000 */
.L_x_0:
[----:B------:R-:W-:-:S00]  /*0150*/  BRA `(.L_x_0) ;  /* 0xfffffffc00fc7947 */ /* 0x000fc0000383ffff */
[----:B------:R-:W-:-:S00]  /*0160*/  NOP ;  /* 0x0000000000007918 */ /* 0x000fc00000000000 */
        /* <DEDUP_REMOVED lines=9> */
.L_x_1:


//--------------------- .nv.constant0.triton_poi_fused_mul_42 --------------------------
	.section	.nv.constant0.triton_poi_fused_mul_42,"a",@progbits
	.sectionflags	@""
	.align	4
.nv.constant0.triton_poi_fused_mul_42:
	.zero		556
